//
// Generated by NVIDIA NVVM Compiler
//
// Compiler Build ID: CL-36424714
// Cuda compilation tools, release 13.0, V13.0.88
// Based on NVVM 20.0.0
//

.version 9.0
.target sm_100
.address_size 64

	// .globl	_Z8mmGlobalPfS_S_iii

.visible .entry _Z8mmGlobalPfS_S_iii(
	.param .u64 .ptr .align 1 _Z8mmGlobalPfS_S_iii_param_0,
	.param .u64 .ptr .align 1 _Z8mmGlobalPfS_S_iii_param_1,
	.param .u64 .ptr .align 1 _Z8mmGlobalPfS_S_iii_param_2,
	.param .u32 _Z8mmGlobalPfS_S_iii_param_3,
	.param .u32 _Z8mmGlobalPfS_S_iii_param_4,
	.param .u32 _Z8mmGlobalPfS_S_iii_param_5
)
{
	.reg .pred 	%p<13>;
	.reg .b32 	%r<46>;
	.reg .b32 	%f<68>;
	.reg .b64 	%rd<40>;

	ld.param.u64 	%rd5, [_Z8mmGlobalPfS_S_iii_param_0];
	ld.param.u64 	%rd6, [_Z8mmGlobalPfS_S_iii_param_1];
	ld.param.u64 	%rd4, [_Z8mmGlobalPfS_S_iii_param_2];
	ld.param.u32 	%r22, [_Z8mmGlobalPfS_S_iii_param_3];
	ld.param.u32 	%r20, [_Z8mmGlobalPfS_S_iii_param_4];
	ld.param.u32 	%r23, [_Z8mmGlobalPfS_S_iii_param_5];
	cvta.to.global.u64 	%rd1, %rd6;
	cvta.to.global.u64 	%rd2, %rd5;
	mov.u32 	%r24, %tid.x;
	mov.u32 	%r25, %ctaid.x;
	mov.u32 	%r26, %ntid.x;
	mad.lo.s32 	%r1, %r25, %r26, %r24;
	mov.u32 	%r27, %tid.y;
	mov.u32 	%r28, %ctaid.y;
	mov.u32 	%r29, %ntid.y;
	mad.lo.s32 	%r30, %r28, %r29, %r27;
	setp.ge.s32 	%p1, %r1, %r22;
	setp.ge.s32 	%p2, %r30, %r23;
	or.pred  	%p3, %p1, %p2;
	@%p3 bra 	$L__BB0_14;
	setp.lt.s32 	%p4, %r20, 1;
	mov.f32 	%f67, 0f00000000;
	@%p4 bra 	$L__BB0_13;
	mul.lo.s32 	%r3, %r20, %r1;
	and.b32  	%r4, %r20, 7;
	setp.lt.u32 	%p5, %r20, 8;
	mov.f32 	%f67, 0f00000000;
	mov.b32 	%r44, 0;
	@%p5 bra 	$L__BB0_5;
	and.b32  	%r44, %r20, 2147483640;
	neg.s32 	%r42, %r44;
	shl.b32 	%r7, %r23, 3;
	add.s64 	%rd3, %rd2, 16;
	mov.f32 	%f67, 0f00000000;
	mul.wide.s32 	%rd11, %r23, 4;
	mov.u32 	%r40, %r3;
	mov.u32 	%r41, %r30;
$L__BB0_4:
	.pragma "nounroll";
	mul.wide.s32 	%rd7, %r40, 4;
	add.s64 	%rd8, %rd3, %rd7;
	ld.global.f32 	%f17, [%rd8+-16];
	mul.wide.s32 	%rd9, %r41, 4;
	add.s64 	%rd10, %rd1, %rd9;
	ld.global.f32 	%f18, [%rd10];
	fma.rn.f32 	%f19, %f17, %f18, %f67;
	ld.global.f32 	%f20, [%rd8+-12];
	add.s64 	%rd12, %rd10, %rd11;
	ld.global.f32 	%f21, [%rd12];
	fma.rn.f32 	%f22, %f20, %f21, %f19;
	ld.global.f32 	%f23, [%rd8+-8];
	add.s64 	%rd13, %rd12, %rd11;
	ld.global.f32 	%f24, [%rd13];
	fma.rn.f32 	%f25, %f23, %f24, %f22;
	ld.global.f32 	%f26, [%rd8+-4];
	add.s64 	%rd14, %rd13, %rd11;
	ld.global.f32 	%f27, [%rd14];
	fma.rn.f32 	%f28, %f26, %f27, %f25;
	ld.global.f32 	%f29, [%rd8];
	add.s64 	%rd15, %rd14, %rd11;
	ld.global.f32 	%f30, [%rd15];
	fma.rn.f32 	%f31, %f29, %f30, %f28;
	ld.global.f32 	%f32, [%rd8+4];
	add.s64 	%rd16, %rd15, %rd11;
	ld.global.f32 	%f33, [%rd16];
	fma.rn.f32 	%f34, %f32, %f33, %f31;
	ld.global.f32 	%f35, [%rd8+8];
	add.s64 	%rd17, %rd16, %rd11;
	ld.global.f32 	%f36, [%rd17];
	fma.rn.f32 	%f37, %f35, %f36, %f34;
	ld.global.f32 	%f38, [%rd8+12];
	add.s64 	%rd18, %rd17, %rd11;
	ld.global.f32 	%f39, [%rd18];
	fma.rn.f32 	%f67, %f38, %f39, %f37;
	add.s32 	%r42, %r42, 8;
	add.s32 	%r41, %r41, %r7;
	add.s32 	%r40, %r40, 8;
	setp.ne.s32 	%p6, %r42, 0;
	@%p6 bra 	$L__BB0_4;
$L__BB0_5:
	setp.eq.s32 	%p7, %r4, 0;
	@%p7 bra 	$L__BB0_13;
	and.b32  	%r15, %r20, 3;
	setp.lt.u32 	%p8, %r4, 4;
	@%p8 bra 	$L__BB0_8;
	add.s32 	%r32, %r44, %r3;
	mul.wide.s32 	%rd19, %r32, 4;
	add.s64 	%rd20, %rd2, %rd19;
	ld.global.f32 	%f41, [%rd20];
	mad.lo.s32 	%r33, %r44, %r23, %r30;
	mul.wide.s32 	%rd21, %r33, 4;
	add.s64 	%rd22, %rd1, %rd21;
	ld.global.f32 	%f42, [%rd22];
	fma.rn.f32 	%f43, %f41, %f42, %f67;
	ld.global.f32 	%f44, [%rd20+4];
	mul.wide.s32 	%rd23, %r23, 4;
	add.s64 	%rd24, %rd22, %rd23;
	ld.global.f32 	%f45, [%rd24];
	fma.rn.f32 	%f46, %f44, %f45, %f43;
	ld.global.f32 	%f47, [%rd20+8];
	add.s64 	%rd25, %rd24, %rd23;
	ld.global.f32 	%f48, [%rd25];
	fma.rn.f32 	%f49, %f47, %f48, %f46;
	ld.global.f32 	%f50, [%rd20+12];
	add.s64 	%rd26, %rd25, %rd23;
	ld.global.f32 	%f51, [%rd26];
	fma.rn.f32 	%f67, %f50, %f51, %f49;
	add.s32 	%r44, %r44, 4;
$L__BB0_8:
	setp.eq.s32 	%p9, %r15, 0;
	@%p9 bra 	$L__BB0_13;
	setp.eq.s32 	%p10, %r15, 1;
	@%p10 bra 	$L__BB0_11;
	add.s32 	%r34, %r44, %r3;
	mul.wide.s32 	%rd27, %r34, 4;
	add.s64 	%rd28, %rd2, %rd27;
	ld.global.f32 	%f53, [%rd28];
	mad.lo.s32 	%r35, %r44, %r23, %r30;
	mul.wide.s32 	%rd29, %r35, 4;
	add.s64 	%rd30, %rd1, %rd29;
	ld.global.f32 	%f54, [%rd30];
	fma.rn.f32 	%f55, %f53, %f54, %f67;
	ld.global.f32 	%f56, [%rd28+4];
	mul.wide.s32 	%rd31, %r23, 4;
	add.s64 	%rd32, %rd30, %rd31;
	ld.global.f32 	%f57, [%rd32];
	fma.rn.f32 	%f67, %f56, %f57, %f55;
	add.s32 	%r44, %r44, 2;
$L__BB0_11:
	and.b32  	%r36, %r20, 1;
	setp.eq.b32 	%p11, %r36, 1;
	not.pred 	%p12, %p11;
	@%p12 bra 	$L__BB0_13;
	add.s32 	%r37, %r44, %r3;
	mul.wide.s32 	%rd33, %r37, 4;
	add.s64 	%rd34, %rd2, %rd33;
	ld.global.f32 	%f58, [%rd34];
	mad.lo.s32 	%r38, %r44, %r23, %r30;
	mul.wide.s32 	%rd35, %r38, 4;
	add.s64 	%rd36, %rd1, %rd35;
	ld.global.f32 	%f59, [%rd36];
	fma.rn.f32 	%f67, %f58, %f59, %f67;
$L__BB0_13:
	mad.lo.s32 	%r39, %r23, %r1, %r30;
	cvta.to.global.u64 	%rd37, %rd4;
	mul.wide.s32 	%rd38, %r39, 4;
	add.s64 	%rd39, %rd37, %rd38;
	st.global.f32 	[%rd39], %f67;
$L__BB0_14:
	ret;

}


// ===== COMPILED SASS (sm_100) =====

	.target	sm_100

	.elftype	@"ET_EXEC"


//--------------------- .note.nv.tkinfo           --------------------------
	.section	.note.nv.tkinfo,"",@"SHT_NOTE"
	.sectionflags	@"SHF_NOTE_NV_TKINFO"
	.tkinfo
        /*0018*/ 	.word	0x00000002
        /*0030*/ 	.string	""
        /*0030*/ 	.string	"ptxas"
        /*0030*/ 	.string	"Cuda compilation tools, release 13.0, V13.0.88"
        /*0030*/ 	.string	"Build cuda_13.0.r13.0/compiler.36424714_0"
        /*0030*/ 	.string	"-arch sm_100 -m 64 "



//--------------------- .note.nv.cuinfo           --------------------------
	.section	.note.nv.cuinfo,"",@"SHT_NOTE"
	.sectionflags	@"SHF_NOTE_NV_CUINFO"
        /*0018*/ 	.short	0x0002
        /*001a*/ 	.short	0x0064
        /*001c*/ 	.short	0x0082
	.zero		2


//--------------------- .nv.info                  --------------------------
	.section	.nv.info,"",@"SHT_CUDA_INFO"
	.align	4


	//----- nvinfo : EIATTR_REGCOUNT
	.align		4
        /*0000*/ 	.byte	0x04, 0x2f
        /*0002*/ 	.short	(.L_1 - .L_0)
	.align		4
.L_0:
        /*0004*/ 	.word	index@(_Z8mmGlobalPfS_S_iii)
        /*0008*/ 	.word	0x00000020


	//----- nvinfo : EIATTR_FRAME_SIZE
	.align		4
.L_1:
        /*000c*/ 	.byte	0x04, 0x11
        /*000e*/ 	.short	(.L_3 - .L_2)
	.align		4
.L_2:
        /*0010*/ 	.word	index@(_Z8mmGlobalPfS_S_iii)
        /*0014*/ 	.word	0x00000000


	//----- nvinfo : EIATTR_MIN_STACK_SIZE
	.align		4
.L_3:
        /*0018*/ 	.byte	0x04, 0x12
        /*001a*/ 	.short	(.L_5 - .L_4)
	.align		4
.L_4:
        /*001c*/ 	.word	index@(_Z8mmGlobalPfS_S_iii)
        /*0020*/ 	.word	0x00000000
.L_5:


//--------------------- .nv.compat                --------------------------
	.section	.nv.compat,"",@"SHT_CUDA_COMPAT_INFO"
	.align	4
        /*0000*/ 	.byte	0x02, 0x09, 0x00, 0x00, 0x02, 0x02, 0x01, 0x00, 0x02, 0x05, 0x05, 0x00, 0x03, 0x07, 0x01, 0x01
        /*0010*/ 	.byte	0x02, 0x03, 0x00, 0x00, 0x02, 0x06, 0x01, 0x00, 0x04, 0x0b, 0x08, 0x00, 0x09, 0x00, 0x00, 0x00
        /*0020*/ 	.byte	0x00, 0x00, 0x00, 0x00


//--------------------- .nv.info._Z8mmGlobalPfS_S_iii --------------------------
	.section	.nv.info._Z8mmGlobalPfS_S_iii,"",@"SHT_CUDA_INFO"
	.sectionflags	@""
	.align	4


	//----- nvinfo : EIATTR_CUDA_API_VERSION
	.align		4
        /*0000*/ 	.byte	0x04, 0x37
        /*0002*/ 	.short	(.L_7 - .L_6)
.L_6:
        /*0004*/ 	.word	0x00000082


	//----- nvinfo : EIATTR_KPARAM_INFO
	.align		4
.L_7:
        /*0008*/ 	.byte	0x04, 0x17
        /*000a*/ 	.short	(.L_9 - .L_8)
.L_8:
        /*000c*/ 	.word	0x00000000
        /*0010*/ 	.short	0x0005
        /*0012*/ 	.short	0x0020
        /*0014*/ 	.byte	0x00, 0xf0, 0x11, 0x00


	//----- nvinfo : EIATTR_KPARAM_INFO
	.align		4
.L_9:
        /*0018*/ 	.byte	0x04, 0x17
        /*001a*/ 	.short	(.L_11 - .L_10)
.L_10:
        /*001c*/ 	.word	0x00000000
        /*0020*/ 	.short	0x0004
        /*0022*/ 	.short	0x001c
        /*0024*/ 	.byte	0x00, 0xf0, 0x11, 0x00


	//----- nvinfo : EIATTR_KPARAM_INFO
	.align		4
.L_11:
        /*0028*/ 	.byte	0x04, 0x17
        /*002a*/ 	.short	(.L_13 - .L_12)
.L_12:
        /*002c*/ 	.word	0x00000000
        /*0030*/ 	.short	0x0003
        /*0032*/ 	.short	0x0018
        /*0034*/ 	.byte	0x00, 0xf0, 0x11, 0x00


	//----- nvinfo : EIATTR_KPARAM_INFO
	.align		4
.L_13:
        /*0038*/ 	.byte	0x04, 0x17
        /*003a*/ 	.short	(.L_15 - .L_14)
.L_14:
        /*003c*/ 	.word	0x00000000
        /*0040*/ 	.short	0x0002
        /*0042*/ 	.short	0x0010
        /*0044*/ 	.byte	0x00, 0xf5, 0x21, 0x00


	//----- nvinfo : EIATTR_KPARAM_INFO
	.align		4
.L_15:
        /*0048*/ 	.byte	0x04, 0x17
        /*004a*/ 	.short	(.L_17 - .L_16)
.L_16:
        /*004c*/ 	.word	0x00000000
        /*0050*/ 	.short	0x0001
        /*0052*/ 	.short	0x0008
        /*0054*/ 	.byte	0x00, 0xf5, 0x21, 0x00


	//----- nvinfo : EIATTR_KPARAM_INFO
	.align		4
.L_17:
        /*0058*/ 	.byte	0x04, 0x17
        /*005a*/ 	.short	(.L_19 - .L_18)
.L_18:
        /*005c*/ 	.word	0x00000000
        /*0060*/ 	.short	0x0000
        /*0062*/ 	.short	0x0000
        /*0064*/ 	.byte	0x00, 0xf5, 0x21, 0x00


	//----- nvinfo : EIATTR_SPARSE_MMA_MASK
	.align		4
.L_19:
        /*0068*/ 	.byte	0x03, 0x50
        /*006a*/ 	.short	0x0000


	//----- nvinfo : EIATTR_MAXREG_COUNT
	.align		4
        /*006c*/ 	.byte	0x03, 0x1b
        /*006e*/ 	.short	0x00ff


	//----- nvinfo : EIATTR_MERCURY_ISA_VERSION
	.align		4
        /*0070*/ 	.byte	0x03, 0x5f
        /*0072*/ 	.short	0x0101


	//----- nvinfo : EIATTR_VRC_CTA_INIT_COUNT
	.align		4
        /*0074*/ 	.byte	0x02, 0x4a
	.zero		1
	.zero		1


	//----- nvinfo : EIATTR_EXIT_INSTR_OFFSETS
	.align		4
        /*0078*/ 	.byte	0x04, 0x1c
        /*007a*/ 	.short	(.L_21 - .L_20)


	//   ....[0]....
.L_20:
        /*007c*/ 	.word	0x000000d0


	//   ....[1]....
        /*0080*/ 	.word	0x00000850


	//----- nvinfo : EIATTR_CBANK_PARAM_SIZE
	.align		4
.L_21:
        /*0084*/ 	.byte	0x03, 0x19
        /*0086*/ 	.short	0x0024


	//----- nvinfo : EIATTR_PARAM_CBANK
	.align		4
        /*0088*/ 	.byte	0x04, 0x0a
        /*008a*/ 	.short	(.L_23 - .L_22)
	.align		4
.L_22:
        /*008c*/ 	.word	index@(.nv.constant0._Z8mmGlobalPfS_S_iii)
        /*0090*/ 	.short	0x0380
        /*0092*/ 	.short	0x0024


	//----- nvinfo : EIATTR_SW_WAR
	.align		4
.L_23:
        /*0094*/ 	.byte	0x04, 0x36
        /*0096*/ 	.short	(.L_25 - .L_24)
.L_24:
        /*0098*/ 	.word	0x00000008
.L_25:


//--------------------- .nv.callgraph             --------------------------
	.section	.nv.callgraph,"",@"SHT_CUDA_CALLGRAPH"
	.align	4
	.sectionentsize	8
	.align		4
        /*0000*/ 	.word	0x00000000
	.align		4
        /*0004*/ 	.word	0xffffffff
	.align		4
        /*0008*/ 	.word	0x00000000
	.align		4
        /*000c*/ 	.word	0xfffffffe
	.align		4
        /*0010*/ 	.word	0x00000000
	.align		4
        /*0014*/ 	.word	0xfffffffd
	.align		4
        /*0018*/ 	.word	0x00000000
	.align		4
        /*001c*/ 	.word	0xfffffffc


//--------------------- .text._Z8mmGlobalPfS_S_iii --------------------------
	.section	.text._Z8mmGlobalPfS_S_iii,"ax",@progbits
	.align	128
        .global         _Z8mmGlobalPfS_S_iii
        .type           _Z8mmGlobalPfS_S_iii,@function
        .size           _Z8mmGlobalPfS_S_iii,(.L_x_5 - _Z8mmGlobalPfS_S_iii)
        .other          _Z8mmGlobalPfS_S_iii,@"STO_CUDA_ENTRY STV_DEFAULT"
_Z8mmGlobalPfS_S_iii:
.text._Z8mmGlobalPfS_S_iii:
[----:B------:R-:W-:Y:S01]  /*0000*/  LDC R1, c[0x0][0x37c] ;  /* 0x0000df00ff017b82 */ /* 0x000fe20000000800 */
[----:B------:R-:W0:Y:S07]  /*0010*/  S2R R0, SR_TID.Y ;  /* 0x0000000000007919 */ /* 0x000e2e0000002200 */
[----:B------:R-:W1:Y:S01]  /*0020*/  LDC R3, c[0x0][0x360] ;  /* 0x0000d800ff037b82 */ /* 0x000e620000000800 */
[----:B------:R-:W2:Y:S01]  /*0030*/  LDCU UR6, c[0x0][0x398] ;  /* 0x00007300ff0677ac */ /* 0x000ea20008000800 */
[----:B------:R-:W1:Y:S06]  /*0040*/  S2R R14, SR_TID.X ;  /* 0x00000000000e7919 */ /* 0x000e6c0000002100 */
[----:B------:R-:W0:Y:S08]  /*0050*/  S2UR UR5, SR_CTAID.Y ;  /* 0x00000000000579c3 */ /* 0x000e300000002600 */
[----:B------:R-:W0:Y:S08]  /*0060*/  LDC R5, c[0x0][0x364] ;  /* 0x0000d900ff057b82 */ /* 0x000e300000000800 */
[----:B------:R-:W1:Y:S08]  /*0070*/  S2UR UR4, SR_CTAID.X ;  /* 0x00000000000479c3 */ /* 0x000e700000002500 */
[----:B------:R-:W3:Y:S01]  /*0080*/  LDC R15, c[0x0][0x3a0] ;  /* 0x0000e800ff0f7b82 */ /* 0x000ee20000000800 */
[----:B0-----:R-:W-:-:S02]  /*0090*/  IMAD R0, R5, UR5, R0 ;  /* 0x0000000505007c24 */ /* 0x001fc4000f8e0200 */
[----:B-1----:R-:W-:-:S03]  /*00a0*/  IMAD R14, R3, UR4, R14 ;  /* 0x00000004030e7c24 */ /* 0x002fc6000f8e020e */
[----:B---3--:R-:W-:-:S04]  /*00b0*/  ISETP.GE.AND P0, PT, R0, R15, PT ;  /* 0x0000000f0000720c */ /* 0x008fc80003f06270 */
[----:B--2---:R-:W-:-:S13]  /*00c0*/  ISETP.GE.OR P0, PT, R14, UR6, P0 ;  /* 0x000000060e007c0c */ /* 0x004fda0008706670 */
[----:B------:R-:W-:Y:S05]  /*00d0*/  @P0 EXIT ;  /* 0x000000000000094d */ /* 0x000fea0003800000 */
[----:B------:R-:W0:Y:S01]  /*00e0*/  LDC R17, c[0x0][0x39c] ;  /* 0x0000e700ff117b82 */ /* 0x000e220000000800 */
[----:B------:R-:W1:Y:S01]  /*00f0*/  LDCU.64 UR6, c[0x0][0x358] ;  /* 0x00006b00ff0677ac */ /* 0x000e620008000a00 */
[----:B------:R-:W-:Y:S01]  /*0100*/  HFMA2 R26, -RZ, RZ, 0, 0 ;  /* 0x00000000ff1a7431 */ /* 0x000fe200000001ff */
[----:B0-----:R-:W-:-:S13]  /*0110*/  ISETP.GE.AND P0, PT, R17, 0x1, PT ;  /* 0x000000011100780c */ /* 0x001fda0003f06270 */
[----:B-1----:R-:W-:Y:S05]  /*0120*/  @!P0 BRA `(.L_x_0) ;  /* 0x0000000400b88947 */ /* 0x002fea0003800000 */
[C---:B------:R-:W-:Y:S01]  /*0130*/  ISETP.GE.U32.AND P1, PT, R17.reuse, 0x8, PT ;  /* 0x000000081100780c */ /* 0x040fe20003f26070 */
[----:B------:R-:W-:Y:S01]  /*0140*/  IMAD R18, R14, R17, RZ ;  /* 0x000000110e127224 */ /* 0x000fe200078e02ff */
[----:B------:R-:W-:Y:S02]  /*0150*/  LOP3.LUT R25, R17, 0x7, RZ, 0xc0, !PT ;  /* 0x0000000711197812 */ /* 0x000fe400078ec0ff */
[----:B------:R-:W-:Y:S02]  /*0160*/  MOV R26, RZ ;  /* 0x000000ff001a7202 */ /* 0x000fe40000000f00 */
[----:B------:R-:W-:Y:S02]  /*0170*/  ISETP.NE.AND P0, PT, R25, RZ, PT ;  /* 0x000000ff1900720c */ /* 0x000fe40003f05270 */
[----:B------:R-:W-:-:S05]  /*0180*/  MOV R19, RZ ;  /* 0x000000ff00137202 */ /* 0x000fca0000000f00 */
[----:B------:R-:W-:Y:S06]  /*0190*/  @!P1 BRA `(.L_x_1) ;  /* 0x0000000000c49947 */ /* 0x000fec0003800000 */
[----:B------:R-:W0:Y:S01]  /*01a0*/  LDCU.64 UR4, c[0x0][0x380] ;  /* 0x00007000ff0477ac */ /* 0x000e220008000a00 */
[----:B------:R-:W-:Y:S02]  /*01b0*/  LOP3.LUT R19, R17, 0x7ffffff8, RZ, 0xc0, !PT ;  /* 0x7ffffff811137812 */ /* 0x000fe400078ec0ff */
[----:B------:R-:W-:Y:S02]  /*01c0*/  MOV R26, RZ ;  /* 0x000000ff001a7202 */ /* 0x000fe40000000f00 */
[----:B------:R-:W-:Y:S02]  /*01d0*/  MOV R16, R18 ;  /* 0x0000001200107202 */ /* 0x000fe40000000f00 */
[----:B------:R-:W-:Y:S02]  /*01e0*/  MOV R22, R0 ;  /* 0x0000000000167202 */ /* 0x000fe40000000f00 */
[----:B------:R-:W-:Y:S01]  /*01f0*/  IADD3 R20, PT, PT, -R19, RZ, RZ ;  /* 0x000000ff13147210 */ /* 0x000fe20007ffe1ff */
[----:B0-----:R-:W-:-:S04]  /*0200*/  UIADD3 UR4, UP0, UPT, UR4, 0x10, URZ ;  /* 0x0000001004047890 */ /* 0x001fc8000ff1e0ff */
[----:B------:R-:W-:-:S12]  /*0210*/  UIADD3.X UR5, UPT, UPT, URZ, UR5, URZ, UP0, !UPT ;  /* 0x00000005ff057290 */ /* 0x000fd800087fe4ff */
.L_x_2:
[----:B------:R-:W0:Y:S01]  /*0220*/  LDC.64 R12, c[0x0][0x388] ;  /* 0x0000e200ff0c7b82 */ /* 0x000e220000000a00 */
[----:B------:R-:W-:Y:S02]  /*0230*/  MOV R2, UR4 ;  /* 0x0000000400027c02 */ /* 0x000fe40008000f00 */
[----:B------:R-:W-:-:S03]  /*0240*/  MOV R3, UR5 ;  /* 0x0000000500037c02 */ /* 0x000fc60008000f00 */
[----:B------:R-:W-:-:S05]  /*0250*/  IMAD.WIDE R2, R16, 0x4, R2 ;  /* 0x0000000410027825 */ /* 0x000fca00078e0202 */
[----:B------:R-:W2:Y:S04]  /*0260*/  LDG.E R21, desc[UR6][R2.64+-0x10] ;  /* 0xfffff00602157981 */ /* 0x000ea8000c1e1900 */
[----:B------:R-:W3:Y:S04]  /*0270*/  LDG.E R23, desc[UR6][R2.64+-0xc] ;  /* 0xfffff40602177981 */ /* 0x000ee8000c1e1900 */
[----:B------:R-:W4:Y:S01]  /*0280*/  LDG.E R29, desc[UR6][R2.64+-0x8] ;  /* 0xfffff806021d7981 */ /* 0x000f22000c1e1900 */
[----:B0-----:R-:W-:-:S05]  /*0290*/  IMAD.WIDE R12, R22, 0x4, R12 ;  /* 0x00000004160c7825 */ /* 0x001fca00078e020c */
[----:B------:R0:W2:Y:S01]  /*02a0*/  LDG.E R24, desc[UR6][R12.64] ;  /* 0x000000060c187981 */ /* 0x0000a2000c1e1900 */
[----:B------:R-:W-:-:S04]  /*02b0*/  IMAD.WIDE R10, R15, 0x4, R12 ;  /* 0x000000040f0a7825 */ /* 0x000fc800078e020c */
[C---:B------:R-:W-:Y:S02]  /*02c0*/  IMAD.WIDE R4, R15.reuse, 0x4, R10 ;  /* 0x000000040f047825 */ /* 0x040fe400078e020a */
[----:B------:R-:W3:Y:S02]  /*02d0*/  LDG.E R10, desc[UR6][R10.64] ;  /* 0x000000060a0a7981 */ /* 0x000ee4000c1e1900 */
[C---:B------:R-:W-:Y:S02]  /*02e0*/  IMAD.WIDE R6, R15.reuse, 0x4, R4 ;  /* 0x000000040f067825 */ /* 0x040fe400078e0204 */
[----:B------:R1:W4:Y:S02]  /*02f0*/  LDG.E R28, desc[UR6][R4.64] ;  /* 0x00000006041c7981 */ /* 0x000324000c1e1900 */
[C---:B------:R-:W-:Y:S02]  /*0300*/  IMAD.WIDE R8, R15.reuse, 0x4, R6 ;  /* 0x000000040f087825 */ /* 0x040fe400078e0206 */
[----:B------:R-:W5:Y:S02]  /*0310*/  LDG.E R6, desc[UR6][R6.64] ;  /* 0x0000000606067981 */ /* 0x000f64000c1e1900 */
[----:B0-----:R-:W-:-:S05]  /*0320*/  IMAD.WIDE R12, R15, 0x4, R8 ;  /* 0x000000040f0c7825 */ /* 0x001fca00078e0208 */
[----:B------:R-:W5:Y:S04]  /*0330*/  LDG.E R11, desc[UR6][R12.64] ;  /* 0x000000060c0b7981 */ /* 0x000f68000c1e1900 */
[----:B------:R-:W5:Y:S04]  /*0340*/  LDG.E R7, desc[UR6][R8.64] ;  /* 0x0000000608077981 */ /* 0x000f68000c1e1900 */
[----:B------:R-:W5:Y:S04]  /*0350*/  LDG.E R9, desc[UR6][R2.64+-0x4] ;  /* 0xfffffc0602097981 */ /* 0x000f68000c1e1900 */
[----:B------:R-:W5:Y:S01]  /*0360*/  LDG.E R8, desc[UR6][R2.64+0x8] ;  /* 0x0000080602087981 */ /* 0x000f62000c1e1900 */
[----:B--2---:R-:W-:Y:S01]  /*0370*/  FFMA R24, R21, R24, R26 ;  /* 0x0000001815187223 */ /* 0x004fe2000000001a */
[----:B------:R-:W-:-:S02]  /*0380*/  IMAD.WIDE R26, R15, 0x4, R12 ;  /* 0x000000040f1a7825 */ /* 0x000fc400078e020c */
[----:B------:R-:W2:Y:S04]  /*0390*/  LDG.E R21, desc[UR6][R2.64] ;  /* 0x0000000602157981 */ /* 0x000ea8000c1e1900 */
[----:B------:R-:W2:Y:S01]  /*03a0*/  LDG.E R12, desc[UR6][R2.64+0x4] ;  /* 0x00000406020c7981 */ /* 0x000ea2000c1e1900 */
[----:B-1----:R-:W-:-:S03]  /*03b0*/  IMAD.WIDE R4, R15, 0x4, R26 ;  /* 0x000000040f047825 */ /* 0x002fc600078e021a */
[----:B------:R-:W2:Y:S04]  /*03c0*/  LDG.E R13, desc[UR6][R2.64+0xc] ;  /* 0x00000c06020d7981 */ /* 0x000ea8000c1e1900 */
[----:B------:R-:W2:Y:S04]  /*03d0*/  LDG.E R4, desc[UR6][R4.64] ;  /* 0x0000000604047981 */ /* 0x000ea8000c1e1900 */
[----:B------:R-:W2:Y:S01]  /*03e0*/  LDG.E R3, desc[UR6][R26.64] ;  /* 0x000000061a037981 */ /* 0x000ea2000c1e1900 */
[----:B---3--:R-:W-:Y:S01]  /*03f0*/  FFMA R10, R23, R10, R24 ;  /* 0x0000000a170a7223 */ /* 0x008fe20000000018 */
[----:B------:R-:W-:-:S03]  /*0400*/  IADD3 R20, PT, PT, R20, 0x8, RZ ;  /* 0x0000000814147810 */ /* 0x000fc60007ffe0ff */
[----:B----4-:R-:W-:Y:S01]  /*0410*/  FFMA R10, R29, R28, R10 ;  /* 0x0000001c1d0a7223 */ /* 0x010fe2000000000a */
[----:B------:R-:W-:Y:S02]  /*0420*/  ISETP.NE.AND P1, PT, R20, RZ, PT ;  /* 0x000000ff1400720c */ /* 0x000fe40003f25270 */
[----:B------:R-:W-:Y:S01]  /*0430*/  LEA R22, R15, R22, 0x3 ;  /* 0x000000160f167211 */ /* 0x000fe200078e18ff */
[----:B-----5:R-:W-:Y:S01]  /*0440*/  FFMA R6, R9, R6, R10 ;  /* 0x0000000609067223 */ /* 0x020fe2000000000a */
[----:B------:R-:W-:-:S03]  /*0450*/  IADD3 R16, PT, PT, R16, 0x8, RZ ;  /* 0x0000000810107810 */ /* 0x000fc60007ffe0ff */
[----:B--2---:R-:W-:-:S04]  /*0460*/  FFMA R7, R21, R7, R6 ;  /* 0x0000000715077223 */ /* 0x004fc80000000006 */
[----:B------:R-:W-:-:S04]  /*0470*/  FFMA R7, R12, R11, R7 ;  /* 0x0000000b0c077223 */ /* 0x000fc80000000007 */
[----:B------:R-:W-:-:S04]  /*0480*/  FFMA R8, R8, R3, R7 ;  /* 0x0000000308087223 */ /* 0x000fc80000000007 */
[----:B------:R-:W-:Y:S01]  /*0490*/  FFMA R26, R13, R4, R8 ;  /* 0x000000040d1a7223 */ /* 0x000fe20000000008 */
[----:B------:R-:W-:Y:S06]  /*04a0*/  @P1 BRA `(.L_x_2) ;  /* 0xfffffffc005c1947 */ /* 0x000fec000383ffff */
.L_x_1:
[----:B------:R-:W-:Y:S05]  /*04b0*/  @!P0 BRA `(.L_x_0) ;  /* 0x0000000000d48947 */ /* 0x000fea0003800000 */
[----:B------:R-:W-:Y:S02]  /*04c0*/  ISETP.GE.U32.AND P0, PT, R25, 0x4, PT ;  /* 0x000000041900780c */ /* 0x000fe40003f06070 */
[----:B------:R-:W-:-:S04]  /*04d0*/  LOP3.LUT R12, R17, 0x3, RZ, 0xc0, !PT ;  /* 0x00000003110c7812 */ /* 0x000fc800078ec0ff */
[----:B------:R-:W-:-:S07]  /*04e0*/  ISETP.NE.AND P1, PT, R12, RZ, PT ;  /* 0x000000ff0c00720c */ /* 0x000fce0003f25270 */
[----:B------:R-:W-:Y:S06]  /*04f0*/  @!P0 BRA `(.L_x_3) ;  /* 0x0000000000588947 */ /* 0x000fec0003800000 */
[----:B------:R-:W0:Y:S01]  /*0500*/  LDC.64 R8, c[0x0][0x388] ;  /* 0x0000e200ff087b82 */ /* 0x000e220000000a00 */
[----:B------:R-:W-:Y:S01]  /*0510*/  IMAD R7, R19, R15, R0 ;  /* 0x0000000f13077224 */ /* 0x000fe200078e0200 */
[----:B------:R-:W-:-:S06]  /*0520*/  IADD3 R5, PT, PT, R18, R19, RZ ;  /* 0x0000001312057210 */ /* 0x000fcc0007ffe0ff */
[----:B------:R-:W1:Y:S01]  /*0530*/  LDC.64 R2, c[0x0][0x380] ;  /* 0x0000e000ff027b82 */ /* 0x000e620000000a00 */
[----:B0-----:R-:W-:-:S04]  /*0540*/  IMAD.WIDE R8, R7, 0x4, R8 ;  /* 0x0000000407087825 */ /* 0x001fc800078e0208 */
[----:B------:R-:W-:Y:S02]  /*0550*/  IMAD.WIDE R10, R15, 0x4, R8 ;  /* 0x000000040f0a7825 */ /* 0x000fe400078e0208 */
[----:B------:R-:W2:Y:S02]  /*0560*/  LDG.E R8, desc[UR6][R8.64] ;  /* 0x0000000608087981 */ /* 0x000ea4000c1e1900 */
[----:B-1----:R-:W-:-:S04]  /*0570*/  IMAD.WIDE R2, R5, 0x4, R2 ;  /* 0x0000000405027825 */ /* 0x002fc800078e0202 */
[C---:B------:R-:W-:Y:S01]  /*0580*/  IMAD.WIDE R4, R15.reuse, 0x4, R10 ;  /* 0x000000040f047825 */ /* 0x040fe200078e020a */
[----:B------:R-:W2:Y:S04]  /*0590*/  LDG.E R13, desc[UR6][R2.64] ;  /* 0x00000006020d7981 */ /* 0x000ea8000c1e1900 */
[----:B------:R-:W3:Y:S01]  /*05a0*/  LDG.E R10, desc[UR6][R10.64] ;  /* 0x000000060a0a7981 */ /* 0x000ee2000c1e1900 */
[----:B------:R-:W-:-:S03]  /*05b0*/  IMAD.WIDE R6, R15, 0x4, R4 ;  /* 0x000000040f067825 */ /* 0x000fc600078e0204 */
[----:B------:R-:W3:Y:S04]  /*05c0*/  LDG.E R16, desc[UR6][R2.64+0x4] ;  /* 0x0000040602107981 */ /* 0x000ee8000c1e1900 */
[----:B------:R-:W4:Y:S04]  /*05d0*/  LDG.E R21, desc[UR6][R4.64] ;  /* 0x0000000604157981 */ /* 0x000f28000c1e1900 */
[----:B------:R-:W4:Y:S04]  /*05e0*/  LDG.E R20, desc[UR6][R2.64+0x8] ;  /* 0x0000080602147981 */ /* 0x000f28000c1e1900 */
[----:B------:R-:W5:Y:S04]  /*05f0*/  LDG.E R22, desc[UR6][R2.64+0xc] ;  /* 0x00000c0602167981 */ /* 0x000f68000c1e1900 */
[----:B------:R-:W5:Y:S01]  /*0600*/  LDG.E R6, desc[UR6][R6.64] ;  /* 0x0000000606067981 */ /* 0x000f62000c1e1900 */
[----:B------:R-:W-:Y:S01]  /*0610*/  IADD3 R19, PT, PT, R19, 0x4, RZ ;  /* 0x0000000413137810 */ /* 0x000fe20007ffe0ff */
[----:B--2---:R-:W-:-:S04]  /*0620*/  FFMA R13, R13, R8, R26 ;  /* 0x000000080d0d7223 */ /* 0x004fc8000000001a */
[----:B---3--:R-:W-:-:S04]  /*0630*/  FFMA R13, R16, R10, R13 ;  /* 0x0000000a100d7223 */ /* 0x008fc8000000000d */
[----:B----4-:R-:W-:-:S04]  /*0640*/  FFMA R13, R20, R21, R13 ;  /* 0x00000015140d7223 */ /* 0x010fc8000000000d */
[----:B-----5:R-:W-:-:S07]  /*0650*/  FFMA R26, R22, R6, R13 ;  /* 0x00000006161a7223 */ /* 0x020fce000000000d */
.L_x_3:
[----:B------:R-:W-:Y:S05]  /*0660*/  @!P1 BRA `(.L_x_0) ;  /* 0x0000000000689947 */ /* 0x000fea0003800000 */
[----:B------:R-:W0:Y:S01]  /*0670*/  LDC.64 R8, c[0x0][0x388] ;  /* 0x0000e200ff087b82 */ /* 0x000e220000000a00 */
[----:B------:R-:W-:Y:S02]  /*0680*/  ISETP.NE.AND P0, PT, R12, 0x1, PT ;  /* 0x000000010c00780c */ /* 0x000fe40003f05270 */
[----:B------:R-:W-:-:S04]  /*0690*/  LOP3.LUT R17, R17, 0x1, RZ, 0xc0, !PT ;  /* 0x0000000111117812 */ /* 0x000fc800078ec0ff */
[----:B------:R-:W-:Y:S01]  /*06a0*/  ISETP.NE.U32.AND P1, PT, R17, 0x1, PT ;  /* 0x000000011100780c */ /* 0x000fe20003f25070 */
[----:B------:R-:W1:Y:S06]  /*06b0*/  LDC.64 R6, c[0x0][0x380] ;  /* 0x0000e000ff067b82 */ /* 0x000e6c0000000a00 */
[C---:B------:R-:W-:Y:S01]  /*06c0*/  @P0 IMAD R13, R19.reuse, R15, R0 ;  /* 0x0000000f130d0224 */ /* 0x040fe200078e0200 */
[----:B------:R-:W-:Y:S01]  /*06d0*/  @P0 IADD3 R11, PT, PT, R18, R19, RZ ;  /* 0x00000013120b0210 */ /* 0x000fe20007ffe0ff */
[----:B------:R-:W2:Y:S01]  /*06e0*/  LDC.64 R4, c[0x0][0x380] ;  /* 0x0000e000ff047b82 */ /* 0x000ea20000000a00 */
[----:B------:R-:W-:-:S07]  /*06f0*/  @P0 IADD3 R19, PT, PT, R19, 0x2, RZ ;  /* 0x0000000213130810 */ /* 0x000fce0007ffe0ff */
[----:B------:R-:W3:Y:S01]  /*0700*/  LDC.64 R2, c[0x0][0x388] ;  /* 0x0000e200ff027b82 */ /* 0x000ee20000000a00 */
[----:B0-----:R-:W-:Y:S01]  /*0710*/  @P0 IMAD.WIDE R8, R13, 0x4, R8 ;  /* 0x000000040d080825 */ /* 0x001fe200078e0208 */
[----:B------:R-:W-:-:S03]  /*0720*/  @!P1 IADD3 R13, PT, PT, R18, R19, RZ ;  /* 0x00000013120d9210 */ /* 0x000fc60007ffe0ff */
[----:B------:R-:W-:Y:S01]  /*0730*/  @!P1 IMAD R19, R19, R15, R0 ;  /* 0x0000000f13139224 */ /* 0x000fe200078e0200 */
[----:B------:R-:W4:Y:S01]  /*0740*/  @P0 LDG.E R12, desc[UR6][R8.64] ;  /* 0x00000006080c0981 */ /* 0x000f22000c1e1900 */
[----:B-1----:R-:W-:-:S04]  /*0750*/  @P0 IMAD.WIDE R6, R11, 0x4, R6 ;  /* 0x000000040b060825 */ /* 0x002fc800078e0206 */
[----:B------:R-:W-:Y:S01]  /*0760*/  @P0 IMAD.WIDE R10, R15, 0x4, R8 ;  /* 0x000000040f0a0825 */ /* 0x000fe200078e0208 */
[----:B------:R-:W4:Y:S03]  /*0770*/  @P0 LDG.E R17, desc[UR6][R6.64] ;  /* 0x0000000606110981 */ /* 0x000f26000c1e1900 */
[----:B--2---:R-:W-:Y:S01]  /*0780*/  @!P1 IMAD.WIDE R4, R13, 0x4, R4 ;  /* 0x000000040d049825 */ /* 0x004fe200078e0204 */
[----:B------:R-:W2:Y:S04]  /*0790*/  @P0 LDG.E R21, desc[UR6][R6.64+0x4] ;  /* 0x0000040606150981 */ /* 0x000ea8000c1e1900 */
[----:B------:R-:W2:Y:S01]  /*07a0*/  @P0 LDG.E R10, desc[UR6][R10.64] ;  /* 0x000000060a0a0981 */ /* 0x000ea2000c1e1900 */
[----:B---3--:R-:W-:-:S03]  /*07b0*/  @!P1 IMAD.WIDE R2, R19, 0x4, R2 ;  /* 0x0000000413029825 */ /* 0x008fc600078e0202 */
[----:B------:R-:W3:Y:S04]  /*07c0*/  @!P1 LDG.E R5, desc[UR6][R4.64] ;  /* 0x0000000604059981 */ /* 0x000ee8000c1e1900 */
[----:B------:R-:W3:Y:S01]  /*07d0*/  @!P1 LDG.E R2, desc[UR6][R2.64] ;  /* 0x0000000602029981 */ /* 0x000ee2000c1e1900 */
[----:B----4-:R-:W-:-:S04]  /*07e0*/  @P0 FFMA R12, R17, R12, R26 ;  /* 0x0000000c110c0223 */ /* 0x010fc8000000001a */
[----:B--2---:R-:W-:-:S04]  /*07f0*/  @P0 FFMA R26, R21, R10, R12 ;  /* 0x0000000a151a0223 */ /* 0x004fc8000000000c */
[----:B---3--:R-:W-:-:S07]  /*0800*/  @!P1 FFMA R26, R5, R2, R26 ;  /* 0x00000002051a9223 */ /* 0x008fce000000001a */
.L_x_0:
[----:B------:R-:W0:Y:S01]  /*0810*/  LDC.64 R2, c[0x0][0x390] ;  /* 0x0000e400ff027b82 */ /* 0x000e220000000a00 */
[----:B------:R-:W-:-:S04]  /*0820*/  IMAD R15, R14, R15, R0 ;  /* 0x0000000f0e0f7224 */ /* 0x000fc800078e0200 */
[----:B0-----:R-:W-:-:S05]  /*0830*/  IMAD.WIDE R2, R15, 0x4, R2 ;  /* 0x000000040f027825 */ /* 0x001fca00078e0202 */
[----:B------:R-:W-:Y:S01]  /*0840*/  STG.E desc[UR6][R2.64], R26 ;  /* 0x0000001a02007986 */ /* 0x000fe2000c101906 */
[----:B------:R-:W-:Y:S05]  /*0850*/  EXIT ;  /* 0x000000000000794d */ /* 0x000fea0003800000 */
.L_x_4:
[----:B------:R-:W-:-:S00]  /*0860*/  BRA `(.L_x_4) ;  /* 0xfffffffc00fc7947 */ /* 0x000fc0000383ffff */
[----:B------:R-:W-:-:S00]  /*0870*/  NOP ;  /* 0x0000000000007918 */ /* 0x000fc00000000000 */
        /* <DEDUP_REMOVED lines=8> */
.L_x_5:


//--------------------- .nv.shared.reserved.0     --------------------------
	.section	.nv.shared.reserved.0,"aw",@nobits
	.weak		__nv_reservedSMEM_offset_0_alias
	.size		__nv_reservedSMEM_offset_0_alias, 0, 64
	.other		__nv_reservedSMEM_offset_0_alias,@"STO_CUDA_RESERVED_SHARED STV_DEFAULT"
__nv_reservedSMEM_offset_0_alias:
	.zero		0
	.zero		64


//--------------------- .nv.constant0._Z8mmGlobalPfS_S_iii --------------------------
	.section	.nv.constant0._Z8mmGlobalPfS_S_iii,"a",@progbits
	.sectionflags	@""
	.align	4
.nv.constant0._Z8mmGlobalPfS_S_iii:
	.zero		932


//--------------------- SYMBOLS --------------------------

	.type		.nv.reservedSmem.offset0,@object
	.size		.nv.reservedSmem.offset0,0x4
